	.headerflags	@"EF_CUDA_TEXMODE_UNIFIED EF_CUDA_64BIT_ADDRESS EF_CUDA_ACCELERATORS EF_CUDA_SM90 EF_CUDA_VIRTUAL_SM(EF_CUDA_SM90)"
	.elftype	@"ET_EXEC"


//--------------------- .nv.info                  --------------------------
	.section	.nv.info,"",@"SHT_CUDA_INFO"
	.align	4


	//----- nvinfo : EIATTR_REGCOUNT
	.align		4
        /*0000*/ 	.byte	0x04, 0x2f
        /*0002*/ 	.short	(.L_1 - .L_0)
	.align		4
.L_0:
        /*0004*/ 	.word	index@(triton_poi_fused_constant_pad_nd_19)
        /*0008*/ 	.word	0x0000001e


	//----- nvinfo : EIATTR_MIN_STACK_SIZE
	.align		4
.L_1:
        /*000c*/ 	.byte	0x04, 0x12
        /*000e*/ 	.short	(.L_3 - .L_2)
	.align		4
.L_2:
        /*0010*/ 	.word	index@(triton_poi_fused_constant_pad_nd_19)
        /*0014*/ 	.word	0x00000000


	//----- nvinfo : EIATTR_FRAME_SIZE
	.align		4
.L_3:
        /*0018*/ 	.byte	0x04, 0x11
        /*001a*/ 	.short	(.L_5 - .L_4)
	.align		4
.L_4:
        /*001c*/ 	.word	index@(triton_poi_fused_constant_pad_nd_19)
        /*0020*/ 	.word	0x00000000


	//----- nvinfo : EIATTR_MIN_STACK_SIZE
	.align		4
.L_5:
        /*0024*/ 	.byte	0x04, 0x12
        /*0026*/ 	.short	(.L_7 - .L_6)
	.align		4
.L_6:
        /*0028*/ 	.word	index@(triton_poi_fused_constant_pad_nd_19)
        /*002c*/ 	.word	0x00000000
.L_7:


//--------------------- .nv.info.triton_poi_fused_constant_pad_nd_19 --------------------------
	.section	.nv.info.triton_poi_fused_constant_pad_nd_19,"",@"SHT_CUDA_INFO"
	.sectionflags	@""
	.align	4


	//----- nvinfo : EIATTR_CUDA_API_VERSION
	.align		4
        /*0000*/ 	.byte	0x04, 0x37
        /*0002*/ 	.short	(.L_9 - .L_8)
.L_8:
        /*0004*/ 	.word	0x0000007c


	//----- nvinfo : EIATTR_KPARAM_INFO
	.align		4
.L_9:
        /*0008*/ 	.byte	0x04, 0x17
        /*000a*/ 	.short	(.L_11 - .L_10)
.L_10:
        /*000c*/ 	.word	0x00000000
        /*0010*/ 	.short	0x0003
        /*0012*/ 	.short	0x0014
        /*0014*/ 	.byte	0x00, 0xf0, 0x11, 0x00


	//----- nvinfo : EIATTR_KPARAM_INFO
	.align		4
.L_11:
        /*0018*/ 	.byte	0x04, 0x17
        /*001a*/ 	.short	(.L_13 - .L_12)
.L_12:
        /*001c*/ 	.word	0x00000000
        /*0020*/ 	.short	0x0002
        /*0022*/ 	.short	0x0010
        /*0024*/ 	.byte	0x00, 0xf0, 0x11, 0x00


	//----- nvinfo : EIATTR_KPARAM_INFO
	.align		4
.L_13:
        /*0028*/ 	.byte	0x04, 0x17
        /*002a*/ 	.short	(.L_15 - .L_14)
.L_14:
        /*002c*/ 	.word	0x00000000
        /*0030*/ 	.short	0x0001
        /*0032*/ 	.short	0x0008
        /*0034*/ 	.byte	0x00, 0xf4, 0x21, 0x00


	//----- nvinfo : EIATTR_KPARAM_INFO
	.align		4
.L_15:
        /*0038*/ 	.byte	0x04, 0x17
        /*003a*/ 	.short	(.L_17 - .L_16)
.L_16:
        /*003c*/ 	.word	0x00000000
        /*0040*/ 	.short	0x0000
        /*0042*/ 	.short	0x0000
        /*0044*/ 	.byte	0x00, 0xf4, 0x21, 0x00


	//----- nvinfo : EIATTR_SPARSE_MMA_MASK
	.align		4
.L_17:
        /*0048*/ 	.byte	0x03, 0x50
        /*004a*/ 	.short	0x0000


	//----- nvinfo : EIATTR_MAXREG_COUNT
	.align		4
        /*004c*/ 	.byte	0x03, 0x1b
        /*004e*/ 	.short	0x00ff


	//----- nvinfo : EIATTR_EXIT_INSTR_OFFSETS
	.align		4
        /*0050*/ 	.byte	0x04, 0x1c
        /*0052*/ 	.short	(.L_19 - .L_18)


	//   ....[0]....
.L_18:
        /*0054*/ 	.word	0x000007a0


	//   ....[1]....
        /*0058*/ 	.word	0x000007f0


	//----- nvinfo : EIATTR_REQNTID
	.align		4
.L_19:
        /*005c*/ 	.byte	0x04, 0x10
        /*005e*/ 	.short	(.L_21 - .L_20)
.L_20:
        /*0060*/ 	.word	0x00000080
        /*0064*/ 	.word	0x00000001
        /*0068*/ 	.word	0x00000001


	//----- nvinfo : EIATTR_CBANK_PARAM_SIZE
	.align		4
.L_21:
        /*006c*/ 	.byte	0x03, 0x19
        /*006e*/ 	.short	0x0018


	//----- nvinfo : EIATTR_PARAM_CBANK
	.align		4
        /*0070*/ 	.byte	0x04, 0x0a
        /*0072*/ 	.short	(.L_23 - .L_22)
	.align		4
.L_22:
        /*0074*/ 	.word	index@(.nv.constant0.triton_poi_fused_constant_pad_nd_19)
        /*0078*/ 	.short	0x0210
        /*007a*/ 	.short	0x0018


	//----- nvinfo : EIATTR_SW_WAR
	.align		4
.L_23:
        /*007c*/ 	.byte	0x04, 0x36
        /*007e*/ 	.short	(.L_25 - .L_24)
.L_24:
        /*0080*/ 	.word	0x00000008
.L_25:


//--------------------- .nv.callgraph             --------------------------
	.section	.nv.callgraph,"",@"SHT_CUDA_CALLGRAPH"
	.align	4
	.sectionentsize	8
	.align		4
        /*0000*/ 	.word	0x00000000
	.align		4
        /*0004*/ 	.word	0xffffffff
	.align		4
        /*0008*/ 	.word	0x00000000
	.align		4
        /*000c*/ 	.word	0xfffffffe
	.align		4
        /*0010*/ 	.word	0x00000000
	.align		4
        /*0014*/ 	.word	0xfffffffd
	.align		4
        /*0018*/ 	.word	0x00000000
	.align		4
        /*001c*/ 	.word	0xfffffffc


//--------------------- .text.triton_poi_fused_constant_pad_nd_19 --------------------------
	.section	.text.triton_poi_fused_constant_pad_nd_19,"ax",@progbits
	.sectionflags	@"SHF_BARRIERS=1"
	.align	128
        .global         triton_poi_fused_constant_pad_nd_19
        .type           triton_poi_fused_constant_pad_nd_19,@function
        .size           triton_poi_fused_constant_pad_nd_19,(.L_x_1 - triton_poi_fused_constant_pad_nd_19)
        .other          triton_poi_fused_constant_pad_nd_19,@"STO_CUDA_ENTRY STV_DEFAULT"
triton_poi_fused_constant_pad_nd_19:
.text.triton_poi_fused_constant_pad_nd_19:
[----:B------:R-:W0:Y:S01]  /*0000*/  LDC R1, c[0x0][0x28] ;  /* 0x00000a00ff017b82 */ /* 0x000e220000000800 */
[----:B------:R-:W1:Y:S01]  /*0010*/  S2R R0, SR_CTAID.X ;  /* 0x0000000000007919 */ /* 0x000e620000002500 */
[----:B------:R-:W-:Y:S01]  /*0020*/  IMAD.MOV.U32 R8, RZ, RZ, RZ ;  /* 0x000000ffff087224 */ /* 0x000fe200078e00ff */
[----:B------:R-:W-:Y:S01]  /*0030*/  ULDC.64 UR6, c[0x0][0x208] ;  /* 0x0000820000067ab9 */ /* 0x000fe20000000a00 */
[----:B------:R-:W2:Y:S01]  /*0040*/  S2R R3, SR_TID.X ;  /* 0x0000000000037919 */ /* 0x000ea20000002100 */
[----:B------:R-:W3:Y:S01]  /*0050*/  S2R R7, SR_CTAID.Y ;  /* 0x0000000000077919 */ /* 0x000ee20000002600 */
[----:B-1----:R-:W-:Y:S01]  /*0060*/  IMAD.SHL.U32 R0, R0, 0x20, RZ ;  /* 0x0000002000007824 */ /* 0x002fe200078e00ff */
[----:B--2---:R-:W-:-:S04]  /*0070*/  SHF.R.U32.HI R13, RZ, 0x5, R3 ;  /* 0x00000005ff0d7819 */ /* 0x004fc80000011603 */
[----:B------:R-:W-:Y:S02]  /*0080*/  LOP3.LUT R6, R0, 0x1f, R3, 0xf8, !PT ;  /* 0x0000001f00067812 */ /* 0x000fe400078ef803 */
[----:B------:R-:W-:-:S03]  /*0090*/  SGXT.U32 R13, R13, 0x2 ;  /* 0x000000020d0d781a */ /* 0x000fc60000000000 */
[----:B------:R-:W-:-:S05]  /*00a0*/  IMAD.HI R2, R6, 0x3e0f83e1, RZ ;  /* 0x3e0f83e106027827 */ /* 0x000fca00078e02ff */
[----:B------:R-:W-:-:S04]  /*00b0*/  SHF.R.U32.HI R5, RZ, 0x1f, R2 ;  /* 0x0000001fff057819 */ /* 0x000fc80000011602 */
[----:B------:R-:W-:Y:S01]  /*00c0*/  LEA.HI.SX32 R9, R2, R5, 0x1d ;  /* 0x0000000502097211 */ /* 0x000fe200078feaff */
[----:B---3--:R-:W-:Y:S01]  /*00d0*/  IMAD.SHL.U32 R2, R7, 0x20, RZ ;  /* 0x0000002007027824 */ /* 0x008fe200078e00ff */
[----:B------:R-:W1:Y:S03]  /*00e0*/  LDC.64 R4, c[0x0][0x210] ;  /* 0x00008400ff047b82 */ /* 0x000e660000000a00 */
[----:B------:R-:W-:Y:S01]  /*00f0*/  IMAD R12, R9, -0x21, R6 ;  /* 0xffffffdf090c7824 */ /* 0x000fe200078e0206 */
[----:B------:R-:W-:-:S04]  /*0100*/  LOP3.LUT R7, R2, R13, RZ, 0xfc, !PT ;  /* 0x0000000d02077212 */ /* 0x000fc800078efcff */
[----:B------:R-:W-:Y:S01]  /*0110*/  ISETP.GE.AND P0, PT, R12, 0x20, PT ;  /* 0x000000200c00780c */ /* 0x000fe20003f06270 */
[----:B------:R-:W-:-:S03]  /*0120*/  IMAD R12, R9, 0x20, R12 ;  /* 0x00000020090c7824 */ /* 0x000fc600078e020c */
[----:B------:R-:W-:-:S04]  /*0130*/  ISETP.LT.AND P0, PT, R6, 0x420, !P0 ;  /* 0x000004200600780c */ /* 0x000fc80004701270 */
[C---:B------:R-:W-:Y:S01]  /*0140*/  ISETP.LT.AND P1, PT, R7.reuse, 0x100, P0 ;  /* 0x000001000700780c */ /* 0x040fe20000721270 */
[----:B------:R-:W-:-:S04]  /*0150*/  IMAD R7, R7, 0x400, R12 ;  /* 0x0000040007077824 */ /* 0x000fc800078e020c */
[----:B-1----:R-:W-:-:S08]  /*0160*/  IMAD.WIDE R6, R7, 0x4, R4 ;  /* 0x0000000407067825 */ /* 0x002fd000078e0204 */
[----:B------:R1:W2:Y:S01]  /*0170*/  @P1 LDG.E.EL R8, desc[UR6][R6.64] ;  /* 0x0000000606081981 */ /* 0x0002a2000c2e1900 */
[----:B------:R-:W-:Y:S02]  /*0180*/  LOP3.LUT R17, R2, 0x10, R13, 0xfe, !PT ;  /* 0x0000001002117812 */ /* 0x000fe400078efe0d */
[----:B------:R-:W-:Y:S02]  /*0190*/  CS2R R18, SRZ ;  /* 0x0000000000127805 */ /* 0x000fe4000001ff00 */
[----:B------:R-:W-:Y:S01]  /*01a0*/  LOP3.LUT R9, R2, 0x4, R13, 0xfe, !PT ;  /* 0x0000000402097812 */ /* 0x000fe200078efe0d */
[----:B------:R-:W-:Y:S01]  /*01b0*/  IMAD.MOV.U32 R16, RZ, RZ, RZ ;  /* 0x000000ffff107224 */ /* 0x000fe200078e00ff */
[----:B------:R-:W-:Y:S01]  /*01c0*/  LOP3.LUT R11, R2, 0x8, R13, 0xfe, !PT ;  /* 0x00000008020b7812 */ /* 0x000fe200078efe0d */
[--C-:B------:R-:W-:Y:S01]  /*01d0*/  IMAD R25, R17, 0x400, R12.reuse ;  /* 0x0000040011197824 */ /* 0x100fe200078e020c */
[----:B------:R-:W-:Y:S02]  /*01e0*/  LOP3.LUT R15, R2, 0xc, R13, 0xfe, !PT ;  /* 0x0000000c020f7812 */ /* 0x000fe400078efe0d */
[----:B------:R-:W-:Y:S01]  /*01f0*/  LOP3.LUT R21, R2, 0x14, R13, 0xfe, !PT ;  /* 0x0000001402157812 */ /* 0x000fe200078efe0d */
[----:B-1----:R-:W-:Y:S01]  /*0200*/  IMAD R7, R9, 0x400, R12 ;  /* 0x0000040009077824 */ /* 0x002fe200078e020c */
[----:B------:R-:W-:-:S02]  /*0210*/  LOP3.LUT R23, R2, 0x18, R13, 0xfe, !PT ;  /* 0x0000001802177812 */ /* 0x000fc400078efe0d */
[----:B------:R-:W-:Y:S01]  /*0220*/  LOP3.LUT R13, R2, 0x1c, R13, 0xfe, !PT ;  /* 0x0000001c020d7812 */ /* 0x000fe200078efe0d */
[----:B------:R-:W-:Y:S01]  /*0230*/  IMAD.WIDE R6, R7, 0x4, R4 ;  /* 0x0000000407067825 */ /* 0x000fe200078e0204 */
[----:B------:R-:W-:Y:S02]  /*0240*/  ISETP.LT.AND P3, PT, R17, 0x100, P0 ;  /* 0x000001001100780c */ /* 0x000fe40000761270 */
[----:B------:R-:W-:Y:S01]  /*0250*/  ISETP.LT.AND P6, PT, R9, 0x100, P0 ;  /* 0x000001000900780c */ /* 0x000fe200007c1270 */
[C-C-:B------:R-:W-:Y:S01]  /*0260*/  IMAD R9, R11.reuse, 0x400, R12.reuse ;  /* 0x000004000b097824 */ /* 0x140fe200078e020c */
[----:B------:R-:W-:Y:S01]  /*0270*/  ISETP.LT.AND P5, PT, R11, 0x100, P0 ;  /* 0x000001000b00780c */ /* 0x000fe200007a1270 */
[C-C-:B------:R-:W-:Y:S01]  /*0280*/  IMAD R11, R15.reuse, 0x400, R12.reuse ;  /* 0x000004000f0b7824 */ /* 0x140fe200078e020c */
[----:B------:R-:W-:Y:S01]  /*0290*/  ISETP.LT.AND P4, PT, R15, 0x100, P0 ;  /* 0x000001000f00780c */ /* 0x000fe20000781270 */
[C-C-:B------:R-:W-:Y:S01]  /*02a0*/  IMAD R15, R21.reuse, 0x400, R12.reuse ;  /* 0x00000400150f7824 */ /* 0x140fe200078e020c */
[----:B------:R-:W-:Y:S01]  /*02b0*/  ISETP.LT.AND P2, PT, R21, 0x100, P0 ;  /* 0x000001001500780c */ /* 0x000fe20000741270 */
[----:B------:R-:W-:-:S02]  /*02c0*/  IMAD R21, R23, 0x400, R12 ;  /* 0x0000040017157824 */ /* 0x000fc400078e020c */
[----:B------:R-:W-:Y:S02]  /*02d0*/  IMAD R27, R13, 0x400, R12 ;  /* 0x000004000d1b7824 */ /* 0x000fe400078e020c */
[--C-:B------:R-:W-:Y:S02]  /*02e0*/  IMAD.WIDE R10, R11, 0x4, R4.reuse ;  /* 0x000000040b0a7825 */ /* 0x100fe400078e0204 */
[----:B------:R-:W3:Y:S02]  /*02f0*/  @P6 LDG.E.EL R19, desc[UR6][R6.64] ;  /* 0x0000000606136981 */ /* 0x000ee4000c2e1900 */
[--C-:B------:R-:W-:Y:S02]  /*0300*/  IMAD.WIDE R14, R15, 0x4, R4.reuse ;  /* 0x000000040f0e7825 */ /* 0x100fe400078e0204 */
[----:B------:R-:W4:Y:S02]  /*0310*/  @P4 LDG.E.EL R16, desc[UR6][R10.64] ;  /* 0x000000060a104981 */ /* 0x000f24000c2e1900 */
[----:B------:R-:W-:Y:S01]  /*0320*/  IMAD.WIDE R20, R21, 0x4, R4 ;  /* 0x0000000415147825 */ /* 0x000fe200078e0204 */
[----:B--2---:R-:W-:-:S03]  /*0330*/  SEL R17, R8, RZ, P1 ;  /* 0x000000ff08117207 */ /* 0x004fc60000800000 */
[--C-:B------:R-:W-:Y:S01]  /*0340*/  IMAD.WIDE R8, R9, 0x4, R4.reuse ;  /* 0x0000000409087825 */ /* 0x100fe200078e0204 */
[----:B------:R-:W-:Y:S02]  /*0350*/  ISETP.LT.AND P1, PT, R23, 0x100, P0 ;  /* 0x000001001700780c */ /* 0x000fe40000721270 */
[----:B------:R-:W-:Y:S01]  /*0360*/  ISETP.LT.AND P0, PT, R13, 0x100, P0 ;  /* 0x000001000d00780c */ /* 0x000fe20000701270 */
[--C-:B------:R-:W-:Y:S01]  /*0370*/  IMAD.WIDE R12, R25, 0x4, R4.reuse ;  /* 0x00000004190c7825 */ /* 0x100fe200078e0204 */
[----:B------:R-:W-:Y:S02]  /*0380*/  CS2R R22, SRZ ;  /* 0x0000000000167805 */ /* 0x000fe4000001ff00 */
[----:B------:R-:W-:Y:S01]  /*0390*/  CS2R R24, SRZ ;  /* 0x0000000000187805 */ /* 0x000fe2000001ff00 */
[----:B------:R1:W2:Y:S01]  /*03a0*/  @P5 LDG.E.EL R18, desc[UR6][R8.64] ;  /* 0x0000000608125981 */ /* 0x0002a2000c2e1900 */
[----:B------:R-:W-:-:S03]  /*03b0*/  IMAD.WIDE R4, R27, 0x4, R4 ;  /* 0x000000041b047825 */ /* 0x000fc600078e0204 */
[----:B------:R5:W2:Y:S04]  /*03c0*/  @P3 LDG.E.EL R23, desc[UR6][R12.64] ;  /* 0x000000060c173981 */ /* 0x000aa8000c2e1900 */
[----:B------:R-:W2:Y:S04]  /*03d0*/  @P2 LDG.E.EL R22, desc[UR6][R14.64] ;  /* 0x000000060e162981 */ /* 0x000ea8000c2e1900 */
[----:B------:R-:W2:Y:S04]  /*03e0*/  @P1 LDG.E.EL R25, desc[UR6][R20.64] ;  /* 0x0000000614191981 */ /* 0x000ea8000c2e1900 */
[----:B------:R5:W2:Y:S01]  /*03f0*/  @P0 LDG.E.EL R24, desc[UR6][R4.64] ;  /* 0x0000000604180981 */ /* 0x000aa2000c2e1900 */
[----:B-1----:R-:W1:Y:S01]  /*0400*/  S2R R8, SR_TID.X ;  /* 0x0000000000087919 */ /* 0x002e620000002100 */
[----:B------:R-:W1:Y:S01]  /*0410*/  S2UR UR5, SR_CgaCtaId ;  /* 0x00000000000579c3 */ /* 0x000e620000008800 */
[----:B------:R-:W-:Y:S01]  /*0420*/  UMOV UR4, 0x400 ;  /* 0x0000040000047882 */ /* 0x000fe20000000000 */
[----:B---3--:R-:W-:-:S02]  /*0430*/  SEL R19, R19, RZ, P6 ;  /* 0x000000ff13137207 */ /* 0x008fc40003000000 */
[----:B----4-:R-:W-:Y:S01]  /*0440*/  SEL R9, R16, RZ, P4 ;  /* 0x000000ff10097207 */ /* 0x010fe20002000000 */
[----:B-1----:R-:W-:Y:S01]  /*0450*/  IMAD.SHL.U32 R6, R8, 0x20, RZ ;  /* 0x0000002008067824 */ /* 0x002fe200078e00ff */
[----:B------:R-:W-:-:S04]  /*0460*/  SHF.R.U32.HI R7, RZ, 0x5, R8 ;  /* 0x00000005ff077819 */ /* 0x000fc80000011608 */
[----:B------:R-:W-:Y:S02]  /*0470*/  SGXT.U32 R7, R7, 0x2 ;  /* 0x000000020707781a */ /* 0x000fe40000000000 */
[----:B------:R-:W-:Y:S01]  /*0480*/  LOP3.LUT R6, R6, 0x3e0, RZ, 0xc0, !PT ;  /* 0x000003e006067812 */ /* 0x000fe200078ec0ff */
[----:B0-----:R-:W-:-:S03]  /*0490*/  UPRMT UR4, UR5, 0x654, UR4 ;  /* 0x0000065405047896 */ /* 0x001fc60008000004 */
[----:B------:R-:W-:-:S04]  /*04a0*/  LOP3.LUT R7, R6, R7, RZ, 0xfc, !PT ;  /* 0x0000000706077212 */ /* 0x000fc800078efcff */
[----:B------:R-:W-:-:S04]  /*04b0*/  LEA.HI R7, R6, R7, RZ, 0x1d ;  /* 0x0000000706077211 */ /* 0x000fc800078fe8ff */
[----:B-----5:R-:W-:Y:S01]  /*04c0*/  LEA R12, R7, UR4, 0x2 ;  /* 0x00000004070c7c11 */ /* 0x020fe2000f8e10ff */
[----:B------:R-:W-:-:S04]  /*04d0*/  IMAD.SHL.U32 R10, R8, 0x4, RZ ;  /* 0x00000004080a7824 */ /* 0x000fc800078e00ff */
[----:B------:R-:W-:Y:S04]  /*04e0*/  STS [R12], R17 ;  /* 0x000000110c007388 */ /* 0x000fe80000000800 */
[----:B------:R-:W-:Y:S04]  /*04f0*/  STS [R12+0x10], R19 ;  /* 0x000010130c007388 */ /* 0x000fe80000000800 */
[----:B------:R0:W-:Y:S01]  /*0500*/  STS [R12+0x30], R9 ;  /* 0x000030090c007388 */ /* 0x0001e20000000800 */
[----:B------:R-:W-:Y:S02]  /*0510*/  SHF.R.U32.HI R4, RZ, 0x1, R8 ;  /* 0x00000001ff047819 */ /* 0x000fe40000011608 */
[----:B------:R-:W-:-:S02]  /*0520*/  LOP3.LUT R10, R10, 0x1fc, RZ, 0xc0, !PT ;  /* 0x000001fc0a0a7812 */ /* 0x000fc400078ec0ff */
[----:B------:R-:W-:-:S05]  /*0530*/  LOP3.LUT R5, R4, 0x3c, RZ, 0xc0, !PT ;  /* 0x0000003c04057812 */ /* 0x000fca00078ec0ff */
[----:B------:R-:W-:-:S05]  /*0540*/  IMAD.IADD R5, R10, 0x1, R5 ;  /* 0x000000010a057824 */ /* 0x000fca00078e0205 */
[----:B------:R-:W-:Y:S01]  /*0550*/  LEA R5, R5, UR4, 0x2 ;  /* 0x0000000405057c11 */ /* 0x000fe2000f8e10ff */
[----:B0-----:R-:W-:-:S05]  /*0560*/  IMAD.SHL.U32 R9, R3, 0x4, RZ ;  /* 0x0000000403097824 */ /* 0x001fca00078e00ff */
[----:B------:R-:W-:Y:S02]  /*0570*/  LOP3.LUT R2, R2, 0x1c, R9, 0xf8, !PT ;  /* 0x0000001c02027812 */ /* 0x000fe400078ef809 */
[----:B------:R-:W0:Y:S02]  /*0580*/  LDC.64 R8, c[0x0][0x218] ;  /* 0x00008600ff087b82 */ /* 0x000e240000000a00 */
[----:B------:R-:W-:Y:S02]  /*0590*/  SHF.R.S32.HI R11, RZ, 0x1f, R2 ;  /* 0x0000001fff0b7819 */ /* 0x000fe40000011402 */
[----:B------:R-:W-:Y:S02]  /*05a0*/  SHF.R.U32.HI R3, RZ, 0x3, R3 ;  /* 0x00000003ff037819 */ /* 0x000fe40000011603 */
[----:B------:R-:W-:Y:S02]  /*05b0*/  LEA.HI R11, R11, R2, RZ, 0x6 ;  /* 0x000000020b0b7211 */ /* 0x000fe400078f30ff */
[----:B------:R-:W-:-:S04]  /*05c0*/  SGXT.U32 R3, R3, 0x4 ;  /* 0x000000040303781a */ /* 0x000fc80000000000 */
[----:B------:R-:W-:-:S04]  /*05d0*/  LOP3.LUT R3, R0, R3, RZ, 0xfc, !PT ;  /* 0x0000000300037212 */ /* 0x000fc800078efcff */
[----:B------:R-:W-:Y:S02]  /*05e0*/  LOP3.LUT R0, R3, 0x10, RZ, 0xfc, !PT ;  /* 0x0000001003007812 */ /* 0x000fe400078efcff */
[----:B--2---:R-:W-:Y:S02]  /*05f0*/  SEL R7, R18, RZ, P5 ;  /* 0x000000ff12077207 */ /* 0x004fe40002800000 */
[----:B------:R-:W-:Y:S02]  /*0600*/  SEL R23, R23, RZ, P3 ;  /* 0x000000ff17177207 */ /* 0x000fe40001800000 */
[----:B------:R-:W-:Y:S02]  /*0610*/  SEL R13, R22, RZ, P2 ;  /* 0x000000ff160d7207 */ /* 0x000fe40001000000 */
[----:B------:R-:W-:Y:S02]  /*0620*/  SEL R25, R25, RZ, P1 ;  /* 0x000000ff19197207 */ /* 0x000fe40000800000 */
[----:B------:R-:W-:Y:S01]  /*0630*/  SEL R24, R24, RZ, P0 ;  /* 0x000000ff18187207 */ /* 0x000fe20000000000 */
[----:B------:R-:W-:Y:S04]  /*0640*/  STS [R12+0x20], R7 ;  /* 0x000020070c007388 */ /* 0x000fe80000000800 */
[----:B------:R-:W-:Y:S04]  /*0650*/  STS [R12+0x40], R23 ;  /* 0x000040170c007388 */ /* 0x000fe80000000800 */
[----:B------:R1:W-:Y:S04]  /*0660*/  STS [R12+0x50], R13 ;  /* 0x0000500d0c007388 */ /* 0x0003e80000000800 */
[----:B------:R-:W-:Y:S04]  /*0670*/  STS [R12+0x60], R25 ;  /* 0x000060190c007388 */ /* 0x000fe80000000800 */
[----:B------:R2:W-:Y:S01]  /*0680*/  STS [R12+0x70], R24 ;  /* 0x000070180c007388 */ /* 0x0005e20000000800 */
[----:B------:R-:W-:Y:S01]  /*0690*/  BAR.SYNC.DEFER_BLOCKING 0x0 ;  /* 0x0000000000007b1d */ /* 0x000fe20000010000 */
[----:B-1----:R-:W-:-:S05]  /*06a0*/  LOP3.LUT R13, R11, 0xffffffc0, RZ, 0xc0, !PT ;  /* 0xffffffc00b0d7812 */ /* 0x002fca00078ec0ff */
[----:B------:R-:W1:Y:S01]  /*06b0*/  LDS.128 R4, [R5] ;  /* 0x0000000005047984 */ /* 0x000e620000000c00 */
[----:B--2---:R-:W-:Y:S01]  /*06c0*/  IMAD.IADD R12, R2, 0x1, -R13 ;  /* 0x00000001020c7824 */ /* 0x004fe200078e0a0d */
[----:B------:R-:W-:Y:S02]  /*06d0*/  SHF.R.S32.HI R11, RZ, 0x6, R11 ;  /* 0x00000006ff0b7819 */ /* 0x000fe4000001140b */
[----:B------:R-:W-:Y:S02]  /*06e0*/  LOP3.LUT R13, R10, 0x200, RZ, 0xfc, !PT ;  /* 0x000002000a0d7812 */ /* 0x000fe400078efcff */
[----:B------:R-:W-:Y:S01]  /*06f0*/  ISETP.GE.AND P0, PT, R2, 0x100, PT ;  /* 0x000001000200780c */ /* 0x000fe20003f06270 */
[----:B------:R-:W-:Y:S01]  /*0700*/  IMAD R11, R11, 0x11040, R12 ;  /* 0x000110400b0b7824 */ /* 0x000fe200078e020c */
[----:B------:R-:W-:Y:S02]  /*0710*/  SHF.R.U32.HI R13, RZ, 0x3, R13 ;  /* 0x00000003ff0d7819 */ /* 0x000fe4000001160d */
[----:B------:R-:W-:-:S02]  /*0720*/  ISETP.LT.AND P1, PT, R3, 0x441, !P0 ;  /* 0x000004410300780c */ /* 0x000fc40004721270 */
[----:B------:R-:W-:Y:S01]  /*0730*/  ISETP.LT.AND P0, PT, R0, 0x441, !P0 ;  /* 0x000004410000780c */ /* 0x000fe20004701270 */
[----:B------:R-:W-:Y:S01]  /*0740*/  IMAD R3, R3, 0x40, R11 ;  /* 0x0000004003037824 */ /* 0x000fe200078e020b */
[----:B------:R-:W-:-:S03]  /*0750*/  LOP3.LUT R13, R13, 0x7c, RZ, 0xc0, !PT ;  /* 0x0000007c0d0d7812 */ /* 0x000fc600078ec0ff */
[----:B0-----:R-:W-:-:S04]  /*0760*/  IMAD.WIDE R2, R3, 0x4, R8 ;  /* 0x0000000403027825 */ /* 0x001fc800078e0208 */
[----:B------:R-:W-:-:S05]  /*0770*/  IMAD.IADD R13, R10, 0x1, R13 ;  /* 0x000000010a0d7824 */ /* 0x000fca00078e020d */
[----:B------:R-:W-:Y:S01]  /*0780*/  LEA R13, R13, UR4, 0x2 ;  /* 0x000000040d0d7c11 */ /* 0x000fe2000f8e10ff */
[----:B-1----:R0:W-:Y:S02]  /*0790*/  @P1 STG.E.128 desc[UR6][R2.64], R4 ;  /* 0x0000000402001986 */ /* 0x0021e4000c101d06 */
[----:B0-----:R-:W-:Y:S05]  /*07a0*/  @!P0 EXIT ;  /* 0x000000000000894d */ /* 0x001fea0003800000 */
[----:B------:R-:W0:Y:S01]  /*07b0*/  LDS.128 R12, [R13+0x800] ;  /* 0x000800000d0c7984 */ /* 0x000e220000000c00 */
[----:B------:R-:W-:-:S04]  /*07c0*/  IMAD R11, R0, 0x40, R11 ;  /* 0x00000040000b7824 */ /* 0x000fc800078e020b */
[----:B------:R-:W-:-:S05]  /*07d0*/  IMAD.WIDE R8, R11, 0x4, R8 ;  /* 0x000000040b087825 */ /* 0x000fca00078e0208 */
[----:B0-----:R-:W-:Y:S01]  /*07e0*/  STG.E.128 desc[UR6][R8.64], R12 ;  /* 0x0000000c08007986 */ /* 0x001fe2000c101d06 */
[----:B------:R-:W-:Y:S05]  /*07f0*/  EXIT ;  /* 0x000000000000794d */ /* 0x000fea0003800000 */
.L_x_0:
[----:B------:R-:W-:-:S00]  /*0800*/  BRA `(.L_x_0) ;  /* 0xfffffffc00fc7947 */ /* 0x000fc0000383ffff */
[----:B------:R-:W-:-:S00]  /*0810*/  NOP ;  /* 0x0000000000007918 */ /* 0x000fc00000000000 */
        /* <DEDUP_REMOVED lines=14> */
.L_x_1:


//--------------------- .nv.shared.triton_poi_fused_constant_pad_nd_19 --------------------------
	.section	.nv.shared.triton_poi_fused_constant_pad_nd_19,"aw",@nobits
	.sectionflags	@""
	.align	16
	.zero		1024


//--------------------- .nv.constant0.triton_poi_fused_constant_pad_nd_19 --------------------------
	.section	.nv.constant0.triton_poi_fused_constant_pad_nd_19,"a",@progbits
	.sectionflags	@""
	.align	4
.nv.constant0.triton_poi_fused_constant_pad_nd_19:
	.zero		552
